	.headerflags	@"EF_CUDA_TEXMODE_UNIFIED EF_CUDA_64BIT_ADDRESS EF_CUDA_ACCELERATORS EF_CUDA_SM90 EF_CUDA_VIRTUAL_SM(EF_CUDA_SM90)"
	.elftype	@"ET_EXEC"


//--------------------- .nv.info                  --------------------------
	.section	.nv.info,"",@"SHT_CUDA_INFO"
	.align	4


	//----- nvinfo : EIATTR_REGCOUNT
	.align		4
        /*0000*/ 	.byte	0x04, 0x2f
        /*0002*/ 	.short	(.L_1 - .L_0)
	.align		4
.L_0:
        /*0004*/ 	.word	index@(triton_poi_fused_convolution_div_max_pool2d_with_indices_relu_sub_11)
        /*0008*/ 	.word	0x0000001f


	//----- nvinfo : EIATTR_MIN_STACK_SIZE
	.align		4
.L_1:
        /*000c*/ 	.byte	0x04, 0x12
        /*000e*/ 	.short	(.L_3 - .L_2)
	.align		4
.L_2:
        /*0010*/ 	.word	index@(triton_poi_fused_convolution_div_max_pool2d_with_indices_relu_sub_11)
        /*0014*/ 	.word	0x00000000


	//----- nvinfo : EIATTR_FRAME_SIZE
	.align		4
.L_3:
        /*0018*/ 	.byte	0x04, 0x11
        /*001a*/ 	.short	(.L_5 - .L_4)
	.align		4
.L_4:
        /*001c*/ 	.word	index@(triton_poi_fused_convolution_div_max_pool2d_with_indices_relu_sub_11)
        /*0020*/ 	.word	0x00000000


	//----- nvinfo : EIATTR_MIN_STACK_SIZE
	.align		4
.L_5:
        /*0024*/ 	.byte	0x04, 0x12
        /*0026*/ 	.short	(.L_7 - .L_6)
	.align		4
.L_6:
        /*0028*/ 	.word	index@(triton_poi_fused_convolution_div_max_pool2d_with_indices_relu_sub_11)
        /*002c*/ 	.word	0x00000000
.L_7:


//--------------------- .nv.info.triton_poi_fused_convolution_div_max_pool2d_with_indices_relu_sub_11 --------------------------
	.section	.nv.info.triton_poi_fused_convolution_div_max_pool2d_with_indices_relu_sub_11,"",@"SHT_CUDA_INFO"
	.sectionflags	@""
	.align	4


	//----- nvinfo : EIATTR_CUDA_API_VERSION
	.align		4
        /*0000*/ 	.byte	0x04, 0x37
        /*0002*/ 	.short	(.L_9 - .L_8)
.L_8:
        /*0004*/ 	.word	0x0000007c


	//----- nvinfo : EIATTR_KPARAM_INFO
	.align		4
.L_9:
        /*0008*/ 	.byte	0x04, 0x17
        /*000a*/ 	.short	(.L_11 - .L_10)
.L_10:
        /*000c*/ 	.word	0x00000000
        /*0010*/ 	.short	0x0004
        /*0012*/ 	.short	0x001c
        /*0014*/ 	.byte	0x00, 0xf0, 0x11, 0x00


	//----- nvinfo : EIATTR_KPARAM_INFO
	.align		4
.L_11:
        /*0018*/ 	.byte	0x04, 0x17
        /*001a*/ 	.short	(.L_13 - .L_12)
.L_12:
        /*001c*/ 	.word	0x00000000
        /*0020*/ 	.short	0x0003
        /*0022*/ 	.short	0x0018
        /*0024*/ 	.byte	0x00, 0xf0, 0x11, 0x00


	//----- nvinfo : EIATTR_KPARAM_INFO
	.align		4
.L_13:
        /*0028*/ 	.byte	0x04, 0x17
        /*002a*/ 	.short	(.L_15 - .L_14)
.L_14:
        /*002c*/ 	.word	0x00000000
        /*0030*/ 	.short	0x0002
        /*0032*/ 	.short	0x0010
        /*0034*/ 	.byte	0x00, 0xf4, 0x21, 0x00


	//----- nvinfo : EIATTR_KPARAM_INFO
	.align		4
.L_15:
        /*0038*/ 	.byte	0x04, 0x17
        /*003a*/ 	.short	(.L_17 - .L_16)
.L_16:
        /*003c*/ 	.word	0x00000000
        /*0040*/ 	.short	0x0001
        /*0042*/ 	.short	0x0008
        /*0044*/ 	.byte	0x00, 0xf4, 0x21, 0x00


	//----- nvinfo : EIATTR_KPARAM_INFO
	.align		4
.L_17:
        /*0048*/ 	.byte	0x04, 0x17
        /*004a*/ 	.short	(.L_19 - .L_18)
.L_18:
        /*004c*/ 	.word	0x00000000
        /*0050*/ 	.short	0x0000
        /*0052*/ 	.short	0x0000
        /*0054*/ 	.byte	0x00, 0xf4, 0x21, 0x00


	//----- nvinfo : EIATTR_SPARSE_MMA_MASK
	.align		4
.L_19:
        /*0058*/ 	.byte	0x03, 0x50
        /*005a*/ 	.short	0x0000


	//----- nvinfo : EIATTR_MAXREG_COUNT
	.align		4
        /*005c*/ 	.byte	0x03, 0x1b
        /*005e*/ 	.short	0x00ff


	//----- nvinfo : EIATTR_EXIT_INSTR_OFFSETS
	.align		4
        /*0060*/ 	.byte	0x04, 0x1c
        /*0062*/ 	.short	(.L_21 - .L_20)


	//   ....[0]....
.L_20:
        /*0064*/ 	.word	0x000005a0


	//   ....[1]....
        /*0068*/ 	.word	0x000005c0


	//----- nvinfo : EIATTR_REQNTID
	.align		4
.L_21:
        /*006c*/ 	.byte	0x04, 0x10
        /*006e*/ 	.short	(.L_23 - .L_22)
.L_22:
        /*0070*/ 	.word	0x00000080
        /*0074*/ 	.word	0x00000001
        /*0078*/ 	.word	0x00000001


	//----- nvinfo : EIATTR_CBANK_PARAM_SIZE
	.align		4
.L_23:
        /*007c*/ 	.byte	0x03, 0x19
        /*007e*/ 	.short	0x0020


	//----- nvinfo : EIATTR_PARAM_CBANK
	.align		4
        /*0080*/ 	.byte	0x04, 0x0a
        /*0082*/ 	.short	(.L_25 - .L_24)
	.align		4
.L_24:
        /*0084*/ 	.word	index@(.nv.constant0.triton_poi_fused_convolution_div_max_pool2d_with_indices_relu_sub_11)
        /*0088*/ 	.short	0x0210
        /*008a*/ 	.short	0x0020


	//----- nvinfo : EIATTR_SW_WAR
	.align		4
.L_25:
        /*008c*/ 	.byte	0x04, 0x36
        /*008e*/ 	.short	(.L_27 - .L_26)
.L_26:
        /*0090*/ 	.word	0x00000008
.L_27:


//--------------------- .nv.callgraph             --------------------------
	.section	.nv.callgraph,"",@"SHT_CUDA_CALLGRAPH"
	.align	4
	.sectionentsize	8
	.align		4
        /*0000*/ 	.word	0x00000000
	.align		4
        /*0004*/ 	.word	0xffffffff
	.align		4
        /*0008*/ 	.word	0x00000000
	.align		4
        /*000c*/ 	.word	0xfffffffe
	.align		4
        /*0010*/ 	.word	0x00000000
	.align		4
        /*0014*/ 	.word	0xfffffffd
	.align		4
        /*0018*/ 	.word	0x00000000
	.align		4
        /*001c*/ 	.word	0xfffffffc


//--------------------- .text.triton_poi_fused_convolution_div_max_pool2d_with_indices_relu_sub_11 --------------------------
	.section	.text.triton_poi_fused_convolution_div_max_pool2d_with_indices_relu_sub_11,"ax",@progbits
	.sectionflags	@"SHF_BARRIERS=1"
	.align	128
        .global         triton_poi_fused_convolution_div_max_pool2d_with_indices_relu_sub_11
        .type           triton_poi_fused_convolution_div_max_pool2d_with_indices_relu_sub_11,@function
        .size           triton_poi_fused_convolution_div_max_pool2d_with_indices_relu_sub_11,(.L_x_1 - triton_poi_fused_convolution_div_max_pool2d_with_indices_relu_sub_11)
        .other          triton_poi_fused_convolution_div_max_pool2d_with_indices_relu_sub_11,@"STO_CUDA_ENTRY STV_DEFAULT"
triton_poi_fused_convolution_div_max_pool2d_with_indices_relu_sub_11:
.text.triton_poi_fused_convolution_div_max_pool2d_with_indices_relu_sub_11:
[----:B------:R-:W0:Y:S01]  /*0000*/  LDC R1, c[0x0][0x28] ;  /* 0x00000a00ff017b82 */ /* 0x000e220000000800 */
[----:B------:R-:W1:Y:S07]  /*0010*/  S2R R2, SR_CTAID.Y ;  /* 0x0000000000027919 */ /* 0x000e6e0000002600 */
[----:B------:R-:W2:Y:S01]  /*0020*/  LDC.64 R16, c[0x0][0x210] ;  /* 0x00008400ff107b82 */ /* 0x000ea20000000a00 */
[----:B------:R-:W-:Y:S01]  /*0030*/  CS2R R18, SRZ ;  /* 0x0000000000127805 */ /* 0x000fe2000001ff00 */
[----:B------:R-:W-:Y:S01]  /*0040*/  ULDC.64 UR6, c[0x0][0x208] ;  /* 0x0000820000067ab9 */ /* 0x000fe20000000a00 */
[----:B------:R-:W3:Y:S01]  /*0050*/  S2R R21, SR_TID.X ;  /* 0x0000000000157919 */ /* 0x000ee20000002100 */
[----:B------:R-:W-:Y:S01]  /*0060*/  HFMA2.MMA R20, -RZ, RZ, 0, 0 ;  /* 0x00000000ff147435 */ /* 0x000fe200000001ff */
[----:B------:R-:W4:Y:S01]  /*0070*/  S2R R3, SR_CTAID.X ;  /* 0x0000000000037919 */ /* 0x000f220000002500 */
[----:B------:R-:W-:-:S02]  /*0080*/  IMAD.MOV.U32 R22, RZ, RZ, RZ ;  /* 0x000000ffff167224 */ /* 0x000fc400078e00ff */
[----:B-1----:R-:W-:-:S05]  /*0090*/  IMAD.SHL.U32 R0, R2, 0x400, RZ ;  /* 0x0000040002007824 */ /* 0x002fca00078e00ff */
[----:B---3--:R-:W-:Y:S02]  /*00a0*/  LOP3.LUT R6, R0, 0x7f, R21, 0xf8, !PT ;  /* 0x0000007f00067812 */ /* 0x008fe400078ef815 */
[----:B----4-:R-:W-:-:S03]  /*00b0*/  ISETP.GE.AND P0, PT, R3, 0x9, PT ;  /* 0x000000090300780c */ /* 0x010fc60003f06270 */
[C---:B------:R-:W-:Y:S01]  /*00c0*/  IMAD R5, R6.reuse, 0x9, R3 ;  /* 0x0000000906057824 */ /* 0x040fe200078e0203 */
[C---:B------:R-:W-:Y:S02]  /*00d0*/  LOP3.LUT R8, R6.reuse, 0x80, RZ, 0xfc, !PT ;  /* 0x0000008006087812 */ /* 0x040fe400078efcff */
[C---:B------:R-:W-:Y:S01]  /*00e0*/  LOP3.LUT R10, R6.reuse, 0x100, RZ, 0xfc, !PT ;  /* 0x00000100060a7812 */ /* 0x040fe200078efcff */
[----:B--2---:R-:W-:Y:S01]  /*00f0*/  IMAD.WIDE R4, R5, 0x4, R16 ;  /* 0x0000000405047825 */ /* 0x004fe200078e0210 */
[C---:B------:R-:W-:Y:S02]  /*0100*/  LOP3.LUT R12, R6.reuse, 0x180, RZ, 0xfc, !PT ;  /* 0x00000180060c7812 */ /* 0x040fe400078efcff */
[C---:B------:R-:W-:Y:S02]  /*0110*/  LOP3.LUT R14, R6.reuse, 0x200, RZ, 0xfc, !PT ;  /* 0x00000200060e7812 */ /* 0x040fe400078efcff */
[C---:B------:R-:W-:Y:S02]  /*0120*/  LOP3.LUT R24, R6.reuse, 0x280, RZ, 0xfc, !PT ;  /* 0x0000028006187812 */ /* 0x040fe400078efcff */
[----:B------:R-:W-:Y:S01]  /*0130*/  LOP3.LUT R26, R6, 0x300, RZ, 0xfc, !PT ;  /* 0x00000300061a7812 */ /* 0x000fe200078efcff */
[--C-:B------:R-:W-:Y:S01]  /*0140*/  IMAD R7, R8, 0x9, R3.reuse ;  /* 0x0000000908077824 */ /* 0x100fe200078e0203 */
[----:B------:R-:W-:Y:S01]  /*0150*/  LOP3.LUT R6, R6, 0x380, RZ, 0xfc, !PT ;  /* 0x0000038006067812 */ /* 0x000fe200078efcff */
[--C-:B------:R-:W-:Y:S01]  /*0160*/  IMAD R9, R10, 0x9, R3.reuse ;  /* 0x000000090a097824 */ /* 0x100fe200078e0203 */
[----:B------:R1:W2:Y:S01]  /*0170*/  @!P0 LDG.E.EL R18, desc[UR6][R4.64] ;  /* 0x0000000604128981 */ /* 0x0002a2000c2e1900 */
[----:B------:R-:W-:-:S02]  /*0180*/  IMAD R11, R12, 0x9, R3 ;  /* 0x000000090c0b7824 */ /* 0x000fc400078e0203 */
[--C-:B------:R-:W-:Y:S02]  /*0190*/  IMAD R25, R6, 0x9, R3.reuse ;  /* 0x0000000906197824 */ /* 0x100fe400078e0203 */
[--C-:B------:R-:W-:Y:S02]  /*01a0*/  IMAD R13, R14, 0x9, R3.reuse ;  /* 0x000000090e0d7824 */ /* 0x100fe400078e0203 */
[--C-:B------:R-:W-:Y:S02]  /*01b0*/  IMAD R15, R24, 0x9, R3.reuse ;  /* 0x00000009180f7824 */ /* 0x100fe400078e0203 */
[----:B------:R-:W-:Y:S02]  /*01c0*/  IMAD R23, R26, 0x9, R3 ;  /* 0x000000091a177824 */ /* 0x000fe400078e0203 */
[----:B-1----:R-:W-:-:S04]  /*01d0*/  IMAD.WIDE R4, R7, 0x4, R16 ;  /* 0x0000000407047825 */ /* 0x002fc800078e0210 */
[--C-:B------:R-:W-:Y:S01]  /*01e0*/  IMAD.WIDE R6, R9, 0x4, R16.reuse ;  /* 0x0000000409067825 */ /* 0x100fe200078e0210 */
[----:B------:R1:W3:Y:S03]  /*01f0*/  @!P0 LDG.E.EL R19, desc[UR6][R4.64] ;  /* 0x0000000604138981 */ /* 0x0002e6000c2e1900 */
[--C-:B------:R-:W-:Y:S01]  /*0200*/  IMAD.WIDE R8, R11, 0x4, R16.reuse ;  /* 0x000000040b087825 */ /* 0x100fe200078e0210 */
[----:B------:R-:W4:Y:S03]  /*0210*/  @!P0 LDG.E.EL R20, desc[UR6][R6.64] ;  /* 0x0000000606148981 */ /* 0x000f26000c2e1900 */
[--C-:B------:R-:W-:Y:S01]  /*0220*/  IMAD.WIDE R10, R13, 0x4, R16.reuse ;  /* 0x000000040d0a7825 */ /* 0x100fe200078e0210 */
[----:B------:R-:W5:Y:S03]  /*0230*/  @!P0 LDG.E.EL R22, desc[UR6][R8.64] ;  /* 0x0000000608168981 */ /* 0x000f66000c2e1900 */
[----:B------:R-:W-:-:S04]  /*0240*/  IMAD.WIDE R12, R15, 0x4, R16 ;  /* 0x000000040f0c7825 */ /* 0x000fc800078e0210 */
[----:B------:R-:W-:Y:S01]  /*0250*/  IMAD.WIDE R14, R23, 0x4, R16 ;  /* 0x00000004170e7825 */ /* 0x000fe200078e0210 */
[----:B------:R-:W-:-:S03]  /*0260*/  MOV R23, RZ ;  /* 0x000000ff00177202 */ /* 0x000fc60000000f00 */
[----:B------:R-:W-:Y:S01]  /*0270*/  IMAD.WIDE R16, R25, 0x4, R16 ;  /* 0x0000000419107825 */ /* 0x000fe200078e0210 */
[----:B------:R-:W-:Y:S02]  /*0280*/  CS2R R24, SRZ ;  /* 0x0000000000187805 */ /* 0x000fe4000001ff00 */
[----:B------:R-:W5:Y:S01]  /*0290*/  @!P0 LDG.E.EL R23, desc[UR6][R10.64] ;  /* 0x000000060a178981 */ /* 0x000f62000c2e1900 */
[----:B------:R-:W-:-:S03]  /*02a0*/  IMAD.MOV.U32 R26, RZ, RZ, RZ ;  /* 0x000000ffff1a7224 */ /* 0x000fc600078e00ff */
[----:B------:R1:W5:Y:S04]  /*02b0*/  @!P0 LDG.E.EL R24, desc[UR6][R12.64] ;  /* 0x000000060c188981 */ /* 0x000368000c2e1900 */
[----:B------:R1:W5:Y:S04]  /*02c0*/  @!P0 LDG.E.EL R25, desc[UR6][R14.64] ;  /* 0x000000060e198981 */ /* 0x000368000c2e1900 */
[----:B------:R-:W5:Y:S01]  /*02d0*/  @!P0 LDG.E.EL R26, desc[UR6][R16.64] ;  /* 0x00000006101a8981 */ /* 0x000f62000c2e1900 */
[----:B------:R-:W1:Y:S01]  /*02e0*/  S2UR UR5, SR_CgaCtaId ;  /* 0x00000000000579c3 */ /* 0x000e620000008800 */
[----:B------:R-:W-:Y:S01]  /*02f0*/  UMOV UR4, 0x400 ;  /* 0x0000040000047882 */ /* 0x000fe20000000000 */
[----:B-1----:R-:W-:-:S06]  /*0300*/  LOP3.LUT R4, R21, 0x7f, RZ, 0xc0, !PT ;  /* 0x0000007f15047812 */ /* 0x002fcc00078ec0ff */
[----:B0-----:R-:W0:Y:S01]  /*0310*/  LDC.64 R12, c[0x0][0x218] ;  /* 0x00008600ff0c7b82 */ /* 0x001e220000000a00 */
[----:B------:R-:W-:-:S06]  /*0320*/  UPRMT UR4, UR5, 0x654, UR4 ;  /* 0x0000065405047896 */ /* 0x000fcc0008000004 */
[----:B------:R-:W-:Y:S02]  /*0330*/  LEA R27, R4, UR4, 0x2 ;  /* 0x00000004041b7c11 */ /* 0x000fe4000f8e10ff */
[----:B------:R-:W-:-:S04]  /*0340*/  SHF.L.U32 R21, R21, 0x2, RZ ;  /* 0x0000000215157819 */ /* 0x000fc800000006ff */
[----:B------:R-:W-:-:S04]  /*0350*/  LOP3.LUT R21, R21, 0x1fc, RZ, 0xc0, !PT ;  /* 0x000001fc15157812 */ /* 0x000fc800078ec0ff */
[----:B------:R-:W-:Y:S02]  /*0360*/  LEA R28, R21, UR4, 0x2 ;  /* 0x00000004151c7c11 */ /* 0x000fe4000f8e10ff */
[----:B------:R-:W-:-:S04]  /*0370*/  LOP3.LUT R0, R0, R21, RZ, 0xfc, !PT ;  /* 0x0000001500007212 */ /* 0x000fc800078efcff */
[----:B------:R-:W-:Y:S01]  /*0380*/  SHF.R.S32.HI R15, RZ, 0x1f, R0 ;  /* 0x0000001fff0f7819 */ /* 0x000fe20000011400 */
[----:B--2---:R-:W-:Y:S04]  /*0390*/  STS [R27], R18 ;  /* 0x000000121b007388 */ /* 0x004fe80000000800 */
[----:B---3--:R1:W-:Y:S04]  /*03a0*/  STS [R27+0x200], R19 ;  /* 0x000200131b007388 */ /* 0x0083e80000000800 */
[----:B----4-:R-:W-:Y:S04]  /*03b0*/  STS [R27+0x400], R20 ;  /* 0x000400141b007388 */ /* 0x010fe80000000800 */
[----:B-----5:R-:W-:Y:S01]  /*03c0*/  STS [R27+0x600], R22 ;  /* 0x000600161b007388 */ /* 0x020fe20000000800 */
[----:B------:R-:W-:Y:S06]  /*03d0*/  BAR.SYNC.DEFER_BLOCKING 0x0 ;  /* 0x0000000000007b1d */ /* 0x000fec0000010000 */
[----:B------:R-:W2:Y:S02]  /*03e0*/  LDS.128 R8, [R28] ;  /* 0x000000001c087984 */ /* 0x000ea40000000c00 */
[----:B------:R-:W-:Y:S06]  /*03f0*/  BAR.SYNC.DEFER_BLOCKING 0x0 ;  /* 0x0000000000007b1d */ /* 0x000fec0000010000 */
[----:B------:R-:W-:Y:S04]  /*0400*/  STS [R27], R23 ;  /* 0x000000171b007388 */ /* 0x000fe80000000800 */
[----:B------:R-:W-:Y:S04]  /*0410*/  STS [R27+0x200], R24 ;  /* 0x000200181b007388 */ /* 0x000fe80000000800 */
[----:B------:R-:W-:Y:S04]  /*0420*/  STS [R27+0x400], R25 ;  /* 0x000400191b007388 */ /* 0x000fe80000000800 */
[----:B------:R-:W-:Y:S01]  /*0430*/  STS [R27+0x600], R26 ;  /* 0x0006001a1b007388 */ /* 0x000fe20000000800 */
[----:B------:R-:W-:Y:S01]  /*0440*/  BAR.SYNC.DEFER_BLOCKING 0x0 ;  /* 0x0000000000007b1d */ /* 0x000fe20000010000 */
[----:B-1----:R-:W-:-:S02]  /*0450*/  SHF.R.S32.HI R19, RZ, 0x15, R2 ;  /* 0x00000015ff137819 */ /* 0x002fc40000011402 */
[----:B------:R-:W-:-:S05]  /*0460*/  LEA.HI R2, R15, R0, RZ, 0x7 ;  /* 0x000000000f027211 */ /* 0x000fca00078f38ff */
[----:B------:R-:W1:Y:S01]  /*0470*/  LDC.64 R14, c[0x0][0x220] ;  /* 0x00008800ff0e7b82 */ /* 0x000e620000000a00 */
[----:B------:R-:W-:Y:S01]  /*0480*/  SGXT R19, R19, 0x1 ;  /* 0x000000011313781a */ /* 0x000fe20000000200 */
[----:B------:R-:W3:Y:S01]  /*0490*/  LDS.128 R4, [R28] ;  /* 0x000000001c047984 */ /* 0x000ee20000000c00 */
[----:B------:R-:W-:Y:S02]  /*04a0*/  LOP3.LUT R17, R2, 0xffffff80, RZ, 0xc0, !PT ;  /* 0xffffff8002117812 */ /* 0x000fe400078ec0ff */
[----:B------:R-:W-:-:S03]  /*04b0*/  LEA.HI R19, R19, R0, RZ, 0x7 ;  /* 0x0000000013137211 */ /* 0x000fc600078f38ff */
[----:B------:R-:W-:Y:S01]  /*04c0*/  IMAD.IADD R0, R0, 0x1, -R17 ;  /* 0x0000000100007824 */ /* 0x000fe200078e0a11 */
[----:B------:R-:W-:Y:S02]  /*04d0*/  IADD3 R19, R19, 0x200, RZ ;  /* 0x0000020013137810 */ /* 0x000fe40007ffe0ff */
[----:B------:R-:W-:Y:S01]  /*04e0*/  SHF.R.S32.HI R2, RZ, 0x7, R2 ;  /* 0x00000007ff027819 */ /* 0x000fe20000011402 */
[----:B------:R-:W-:Y:S01]  /*04f0*/  IMAD R0, R3, 0x80, R0 ;  /* 0x0000008003007824 */ /* 0x000fe200078e0200 */
[----:B------:R-:W-:-:S03]  /*0500*/  SHF.R.S32.HI R19, RZ, 0x7, R19 ;  /* 0x00000007ff137819 */ /* 0x000fc60000011413 */
[--C-:B------:R-:W-:Y:S02]  /*0510*/  IMAD R17, R2, 0x480, R0.reuse ;  /* 0x0000048002117824 */ /* 0x100fe400078e0200 */
[----:B------:R-:W-:Y:S02]  /*0520*/  IMAD R19, R19, 0x480, R0 ;  /* 0x0000048013137824 */ /* 0x000fe400078e0200 */
[----:B0-----:R-:W-:-:S04]  /*0530*/  IMAD.WIDE R2, R17, 0x4, R12 ;  /* 0x0000000411027825 */ /* 0x001fc800078e020c */
[----:B------:R-:W-:Y:S01]  /*0540*/  IMAD.WIDE R12, R19, 0x4, R12 ;  /* 0x00000004130c7825 */ /* 0x000fe200078e020c */
[----:B--2---:R0:W-:Y:S03]  /*0550*/  @!P0 STG.E.128 desc[UR6][R2.64], R8 ;  /* 0x0000000802008986 */ /* 0x0041e6000c101d06 */
[----:B-1----:R-:W-:-:S04]  /*0560*/  IMAD.WIDE R16, R17, 0x4, R14 ;  /* 0x0000000411107825 */ /* 0x002fc800078e020e */
[----:B------:R-:W-:Y:S01]  /*0570*/  IMAD.WIDE R14, R19, 0x4, R14 ;  /* 0x00000004130e7825 */ /* 0x000fe200078e020e */
[----:B---3--:R0:W-:Y:S04]  /*0580*/  @!P0 STG.E.128 desc[UR6][R12.64], R4 ;  /* 0x000000040c008986 */ /* 0x0081e8000c101d06 */
[----:B------:R0:W-:Y:S02]  /*0590*/  @!P0 STG.E.128 desc[UR6][R16.64], R8 ;  /* 0x0000000810008986 */ /* 0x0001e4000c101d06 */
[----:B0-----:R-:W-:Y:S05]  /*05a0*/  @P0 EXIT ;  /* 0x000000000000094d */ /* 0x001fea0003800000 */
[----:B------:R-:W-:Y:S01]  /*05b0*/  STG.E.128 desc[UR6][R14.64], R4 ;  /* 0x000000040e007986 */ /* 0x000fe2000c101d06 */
[----:B------:R-:W-:Y:S05]  /*05c0*/  EXIT ;  /* 0x000000000000794d */ /* 0x000fea0003800000 */
.L_x_0:
[----:B------:R-:W-:-:S00]  /*05d0*/  BRA `(.L_x_0) ;  /* 0xfffffffc00fc7947 */ /* 0x000fc0000383ffff */
[----:B------:R-:W-:-:S00]  /*05e0*/  NOP ;  /* 0x0000000000007918 */ /* 0x000fc00000000000 */
        /* <DEDUP_REMOVED lines=9> */
.L_x_1:


//--------------------- .nv.shared.triton_poi_fused_convolution_div_max_pool2d_with_indices_relu_sub_11 --------------------------
	.section	.nv.shared.triton_poi_fused_convolution_div_max_pool2d_with_indices_relu_sub_11,"aw",@nobits
	.sectionflags	@""
	.align	16
	.zero		1024


//--------------------- .nv.constant0.triton_poi_fused_convolution_div_max_pool2d_with_indices_relu_sub_11 --------------------------
	.section	.nv.constant0.triton_poi_fused_convolution_div_max_pool2d_with_indices_relu_sub_11,"a",@progbits
	.sectionflags	@""
	.align	4
.nv.constant0.triton_poi_fused_convolution_div_max_pool2d_with_indices_relu_sub_11:
	.zero		560
